//
// Generated by NVIDIA NVVM Compiler
//
// Compiler Build ID: CL-36424714
// Cuda compilation tools, release 13.0, V13.0.88
// Based on NVVM 20.0.0
//

.version 9.0
.target sm_100
.address_size 64

	// .globl	_Z7rpg1kerPdPxS0_S0_S0_S0_S_S0_S0_S0_

.visible .entry _Z7rpg1kerPdPxS0_S0_S0_S0_S_S0_S0_S0_(
	.param .u64 .ptr .align 1 _Z7rpg1kerPdPxS0_S0_S0_S0_S_S0_S0_S0__param_0,
	.param .u64 .ptr .align 1 _Z7rpg1kerPdPxS0_S0_S0_S0_S_S0_S0_S0__param_1,
	.param .u64 .ptr .align 1 _Z7rpg1kerPdPxS0_S0_S0_S0_S_S0_S0_S0__param_2,
	.param .u64 .ptr .align 1 _Z7rpg1kerPdPxS0_S0_S0_S0_S_S0_S0_S0__param_3,
	.param .u64 .ptr .align 1 _Z7rpg1kerPdPxS0_S0_S0_S0_S_S0_S0_S0__param_4,
	.param .u64 .ptr .align 1 _Z7rpg1kerPdPxS0_S0_S0_S0_S_S0_S0_S0__param_5,
	.param .u64 .ptr .align 1 _Z7rpg1kerPdPxS0_S0_S0_S0_S_S0_S0_S0__param_6,
	.param .u64 .ptr .align 1 _Z7rpg1kerPdPxS0_S0_S0_S0_S_S0_S0_S0__param_7,
	.param .u64 .ptr .align 1 _Z7rpg1kerPdPxS0_S0_S0_S0_S_S0_S0_S0__param_8,
	.param .u64 .ptr .align 1 _Z7rpg1kerPdPxS0_S0_S0_S0_S_S0_S0_S0__param_9
)
{
	.reg .pred 	%p<7>;
	.reg .b32 	%r<5>;
	.reg .b64 	%rd<59>;
	.reg .b64 	%fd<4>;

	ld.param.u64 	%rd19, [_Z7rpg1kerPdPxS0_S0_S0_S0_S_S0_S0_S0__param_0];
	ld.param.u64 	%rd20, [_Z7rpg1kerPdPxS0_S0_S0_S0_S_S0_S0_S0__param_1];
	ld.param.u64 	%rd26, [_Z7rpg1kerPdPxS0_S0_S0_S0_S_S0_S0_S0__param_2];
	ld.param.u64 	%rd27, [_Z7rpg1kerPdPxS0_S0_S0_S0_S_S0_S0_S0__param_3];
	ld.param.u64 	%rd21, [_Z7rpg1kerPdPxS0_S0_S0_S0_S_S0_S0_S0__param_4];
	ld.param.u64 	%rd22, [_Z7rpg1kerPdPxS0_S0_S0_S0_S_S0_S0_S0__param_5];
	ld.param.u64 	%rd23, [_Z7rpg1kerPdPxS0_S0_S0_S0_S_S0_S0_S0__param_6];
	ld.param.u64 	%rd24, [_Z7rpg1kerPdPxS0_S0_S0_S0_S_S0_S0_S0__param_7];
	ld.param.u64 	%rd25, [_Z7rpg1kerPdPxS0_S0_S0_S0_S_S0_S0_S0__param_8];
	ld.param.u64 	%rd28, [_Z7rpg1kerPdPxS0_S0_S0_S0_S_S0_S0_S0__param_9];
	cvta.to.global.u64 	%rd1, %rd27;
	cvta.to.global.u64 	%rd2, %rd26;
	cvta.to.global.u64 	%rd29, %rd28;
	mov.u32 	%r1, %ctaid.x;
	mov.u32 	%r2, %ntid.x;
	mov.u32 	%r3, %tid.x;
	mad.lo.s32 	%r4, %r1, %r2, %r3;
	cvt.u64.u32 	%rd3, %r4;
	ld.global.u64 	%rd30, [%rd29];
	setp.le.s64 	%p1, %rd30, %rd3;
	@%p1 bra 	$L__BB0_9;
	cvta.to.global.u64 	%rd31, %rd25;
	shl.b64 	%rd32, %rd3, 3;
	add.s64 	%rd33, %rd31, %rd32;
	ld.global.u64 	%rd4, [%rd33];
	ld.global.u64 	%rd55, [%rd2];
	setp.lt.s64 	%p2, %rd55, 1;
	@%p2 bra 	$L__BB0_9;
	cvta.to.global.u64 	%rd6, %rd21;
	cvta.to.global.u64 	%rd7, %rd24;
	cvta.to.global.u64 	%rd8, %rd20;
	cvta.to.global.u64 	%rd9, %rd19;
	cvta.to.global.u64 	%rd10, %rd23;
	cvta.to.global.u64 	%rd11, %rd22;
	mov.b64 	%rd56, 0;
$L__BB0_3:
	shl.b64 	%rd35, %rd56, 3;
	add.s64 	%rd36, %rd6, %rd35;
	ld.global.u64 	%rd37, [%rd36];
	setp.ne.s64 	%p3, %rd37, %rd4;
	@%p3 bra 	$L__BB0_8;
	ld.global.u64 	%rd38, [%rd1];
	setp.lt.s64 	%p4, %rd38, 1;
	@%p4 bra 	$L__BB0_8;
	mov.b64 	%rd57, 0;
$L__BB0_6:
	shl.b64 	%rd40, %rd57, 3;
	add.s64 	%rd41, %rd7, %rd40;
	ld.global.u64 	%rd42, [%rd41];
	add.s64 	%rd43, %rd42, %rd4;
	add.s64 	%rd44, %rd8, %rd40;
	ld.global.u64 	%rd45, [%rd44];
	add.s64 	%rd46, %rd45, %rd56;
	shl.b64 	%rd47, %rd46, 3;
	add.s64 	%rd48, %rd9, %rd47;
	ld.global.f64 	%fd1, [%rd48];
	shl.b64 	%rd49, %rd43, 3;
	add.s64 	%rd50, %rd10, %rd49;
	ld.global.f64 	%fd2, [%rd50];
	add.f64 	%fd3, %fd1, %fd2;
	st.global.f64 	[%rd50], %fd3;
	add.s64 	%rd51, %rd11, %rd49;
	ld.global.u64 	%rd52, [%rd51];
	add.s64 	%rd53, %rd52, 1;
	st.global.u64 	[%rd51], %rd53;
	add.s64 	%rd57, %rd57, 1;
	ld.global.u64 	%rd54, [%rd1];
	setp.lt.s64 	%p5, %rd57, %rd54;
	@%p5 bra 	$L__BB0_6;
	ld.global.u64 	%rd55, [%rd2];
$L__BB0_8:
	add.s64 	%rd56, %rd56, 1;
	setp.lt.s64 	%p6, %rd56, %rd55;
	@%p6 bra 	$L__BB0_3;
$L__BB0_9:
	ret;

}


// ===== COMPILED SASS (sm_100) =====

	.target	sm_100

	.elftype	@"ET_EXEC"


//--------------------- .note.nv.tkinfo           --------------------------
	.section	.note.nv.tkinfo,"",@"SHT_NOTE"
	.sectionflags	@"SHF_NOTE_NV_TKINFO"
	.tkinfo
        /*0018*/ 	.word	0x00000002
        /*0030*/ 	.string	""
        /*0030*/ 	.string	"ptxas"
        /*0030*/ 	.string	"Cuda compilation tools, release 13.0, V13.0.88"
        /*0030*/ 	.string	"Build cuda_13.0.r13.0/compiler.36424714_0"
        /*0030*/ 	.string	"-arch sm_100 -m 64 "



//--------------------- .note.nv.cuinfo           --------------------------
	.section	.note.nv.cuinfo,"",@"SHT_NOTE"
	.sectionflags	@"SHF_NOTE_NV_CUINFO"
        /*0018*/ 	.short	0x0002
        /*001a*/ 	.short	0x0064
        /*001c*/ 	.short	0x0082
	.zero		2


//--------------------- .nv.info                  --------------------------
	.section	.nv.info,"",@"SHT_CUDA_INFO"
	.align	4


	//----- nvinfo : EIATTR_REGCOUNT
	.align		4
        /*0000*/ 	.byte	0x04, 0x2f
        /*0002*/ 	.short	(.L_1 - .L_0)
	.align		4
.L_0:
        /*0004*/ 	.word	index@(_Z7rpg1kerPdPxS0_S0_S0_S0_S_S0_S0_S0_)
        /*0008*/ 	.word	0x00000016


	//----- nvinfo : EIATTR_FRAME_SIZE
	.align		4
.L_1:
        /*000c*/ 	.byte	0x04, 0x11
        /*000e*/ 	.short	(.L_3 - .L_2)
	.align		4
.L_2:
        /*0010*/ 	.word	index@(_Z7rpg1kerPdPxS0_S0_S0_S0_S_S0_S0_S0_)
        /*0014*/ 	.word	0x00000000


	//----- nvinfo : EIATTR_MIN_STACK_SIZE
	.align		4
.L_3:
        /*0018*/ 	.byte	0x04, 0x12
        /*001a*/ 	.short	(.L_5 - .L_4)
	.align		4
.L_4:
        /*001c*/ 	.word	index@(_Z7rpg1kerPdPxS0_S0_S0_S0_S_S0_S0_S0_)
        /*0020*/ 	.word	0x00000000
.L_5:


//--------------------- .nv.compat                --------------------------
	.section	.nv.compat,"",@"SHT_CUDA_COMPAT_INFO"
	.align	4
        /*0000*/ 	.byte	0x02, 0x09, 0x00, 0x00, 0x02, 0x02, 0x01, 0x00, 0x02, 0x05, 0x05, 0x00, 0x03, 0x07, 0x01, 0x01
        /*0010*/ 	.byte	0x02, 0x03, 0x00, 0x00, 0x02, 0x06, 0x01, 0x00, 0x04, 0x0b, 0x08, 0x00, 0x01, 0x00, 0x00, 0x00
        /*0020*/ 	.byte	0x00, 0x00, 0x00, 0x00


//--------------------- .nv.info._Z7rpg1kerPdPxS0_S0_S0_S0_S_S0_S0_S0_ --------------------------
	.section	.nv.info._Z7rpg1kerPdPxS0_S0_S0_S0_S_S0_S0_S0_,"",@"SHT_CUDA_INFO"
	.sectionflags	@""
	.align	4


	//----- nvinfo : EIATTR_CUDA_API_VERSION
	.align		4
        /*0000*/ 	.byte	0x04, 0x37
        /*0002*/ 	.short	(.L_7 - .L_6)
.L_6:
        /*0004*/ 	.word	0x00000082


	//----- nvinfo : EIATTR_KPARAM_INFO
	.align		4
.L_7:
        /*0008*/ 	.byte	0x04, 0x17
        /*000a*/ 	.short	(.L_9 - .L_8)
.L_8:
        /*000c*/ 	.word	0x00000000
        /*0010*/ 	.short	0x0009
        /*0012*/ 	.short	0x0048
        /*0014*/ 	.byte	0x00, 0xf5, 0x21, 0x00


	//----- nvinfo : EIATTR_KPARAM_INFO
	.align		4
.L_9:
        /*0018*/ 	.byte	0x04, 0x17
        /*001a*/ 	.short	(.L_11 - .L_10)
.L_10:
        /*001c*/ 	.word	0x00000000
        /*0020*/ 	.short	0x0008
        /*0022*/ 	.short	0x0040
        /*0024*/ 	.byte	0x00, 0xf5, 0x21, 0x00


	//----- nvinfo : EIATTR_KPARAM_INFO
	.align		4
.L_11:
        /*0028*/ 	.byte	0x04, 0x17
        /*002a*/ 	.short	(.L_13 - .L_12)
.L_12:
        /*002c*/ 	.word	0x00000000
        /*0030*/ 	.short	0x0007
        /*0032*/ 	.short	0x0038
        /*0034*/ 	.byte	0x00, 0xf5, 0x21, 0x00


	//----- nvinfo : EIATTR_KPARAM_INFO
	.align		4
.L_13:
        /*0038*/ 	.byte	0x04, 0x17
        /*003a*/ 	.short	(.L_15 - .L_14)
.L_14:
        /*003c*/ 	.word	0x00000000
        /*0040*/ 	.short	0x0006
        /*0042*/ 	.short	0x0030
        /*0044*/ 	.byte	0x00, 0xf5, 0x21, 0x00


	//----- nvinfo : EIATTR_KPARAM_INFO
	.align		4
.L_15:
        /*0048*/ 	.byte	0x04, 0x17
        /*004a*/ 	.short	(.L_17 - .L_16)
.L_16:
        /*004c*/ 	.word	0x00000000
        /*0050*/ 	.short	0x0005
        /*0052*/ 	.short	0x0028
        /*0054*/ 	.byte	0x00, 0xf5, 0x21, 0x00


	//----- nvinfo : EIATTR_KPARAM_INFO
	.align		4
.L_17:
        /*0058*/ 	.byte	0x04, 0x17
        /*005a*/ 	.short	(.L_19 - .L_18)
.L_18:
        /*005c*/ 	.word	0x00000000
        /*0060*/ 	.short	0x0004
        /*0062*/ 	.short	0x0020
        /*0064*/ 	.byte	0x00, 0xf5, 0x21, 0x00


	//----- nvinfo : EIATTR_KPARAM_INFO
	.align		4
.L_19:
        /*0068*/ 	.byte	0x04, 0x17
        /*006a*/ 	.short	(.L_21 - .L_20)
.L_20:
        /*006c*/ 	.word	0x00000000
        /*0070*/ 	.short	0x0003
        /*0072*/ 	.short	0x0018
        /*0074*/ 	.byte	0x00, 0xf5, 0x21, 0x00


	//----- nvinfo : EIATTR_KPARAM_INFO
	.align		4
.L_21:
        /*0078*/ 	.byte	0x04, 0x17
        /*007a*/ 	.short	(.L_23 - .L_22)
.L_22:
        /*007c*/ 	.word	0x00000000
        /*0080*/ 	.short	0x0002
        /*0082*/ 	.short	0x0010
        /*0084*/ 	.byte	0x00, 0xf5, 0x21, 0x00


	//----- nvinfo : EIATTR_KPARAM_INFO
	.align		4
.L_23:
        /*0088*/ 	.byte	0x04, 0x17
        /*008a*/ 	.short	(.L_25 - .L_24)
.L_24:
        /*008c*/ 	.word	0x00000000
        /*0090*/ 	.short	0x0001
        /*0092*/ 	.short	0x0008
        /*0094*/ 	.byte	0x00, 0xf5, 0x21, 0x00


	//----- nvinfo : EIATTR_KPARAM_INFO
	.align		4
.L_25:
        /*0098*/ 	.byte	0x04, 0x17
        /*009a*/ 	.short	(.L_27 - .L_26)
.L_26:
        /*009c*/ 	.word	0x00000000
        /*00a0*/ 	.short	0x0000
        /*00a2*/ 	.short	0x0000
        /*00a4*/ 	.byte	0x00, 0xf5, 0x21, 0x00


	//----- nvinfo : EIATTR_SPARSE_MMA_MASK
	.align		4
.L_27:
        /*00a8*/ 	.byte	0x03, 0x50
        /*00aa*/ 	.short	0x0000


	//----- nvinfo : EIATTR_MAXREG_COUNT
	.align		4
        /*00ac*/ 	.byte	0x03, 0x1b
        /*00ae*/ 	.short	0x00ff


	//----- nvinfo : EIATTR_MERCURY_ISA_VERSION
	.align		4
        /*00b0*/ 	.byte	0x03, 0x5f
        /*00b2*/ 	.short	0x0101


	//----- nvinfo : EIATTR_VRC_CTA_INIT_COUNT
	.align		4
        /*00b4*/ 	.byte	0x02, 0x4a
	.zero		1
	.zero		1


	//----- nvinfo : EIATTR_EXIT_INSTR_OFFSETS
	.align		4
        /*00b8*/ 	.byte	0x04, 0x1c
        /*00ba*/ 	.short	(.L_29 - .L_28)


	//   ....[0]....
.L_28:
        /*00bc*/ 	.word	0x000000a0


	//   ....[1]....
        /*00c0*/ 	.word	0x00000120


	//   ....[2]....
        /*00c4*/ 	.word	0x00000570


	//----- nvinfo : EIATTR_CRS_STACK_SIZE
	.align		4
.L_29:
        /*00c8*/ 	.byte	0x04, 0x1e
        /*00ca*/ 	.short	(.L_31 - .L_30)
.L_30:
        /*00cc*/ 	.word	0x00000000


	//----- nvinfo : EIATTR_CBANK_PARAM_SIZE
	.align		4
.L_31:
        /*00d0*/ 	.byte	0x03, 0x19
        /*00d2*/ 	.short	0x0050


	//----- nvinfo : EIATTR_PARAM_CBANK
	.align		4
        /*00d4*/ 	.byte	0x04, 0x0a
        /*00d6*/ 	.short	(.L_33 - .L_32)
	.align		4
.L_32:
        /*00d8*/ 	.word	index@(.nv.constant0._Z7rpg1kerPdPxS0_S0_S0_S0_S_S0_S0_S0_)
        /*00dc*/ 	.short	0x0380
        /*00de*/ 	.short	0x0050


	//----- nvinfo : EIATTR_SW_WAR
	.align		4
.L_33:
        /*00e0*/ 	.byte	0x04, 0x36
        /*00e2*/ 	.short	(.L_35 - .L_34)
.L_34:
        /*00e4*/ 	.word	0x00000008
.L_35:


//--------------------- .nv.callgraph             --------------------------
	.section	.nv.callgraph,"",@"SHT_CUDA_CALLGRAPH"
	.align	4
	.sectionentsize	8
	.align		4
        /*0000*/ 	.word	0x00000000
	.align		4
        /*0004*/ 	.word	0xffffffff
	.align		4
        /*0008*/ 	.word	0x00000000
	.align		4
        /*000c*/ 	.word	0xfffffffe
	.align		4
        /*0010*/ 	.word	0x00000000
	.align		4
        /*0014*/ 	.word	0xfffffffd
	.align		4
        /*0018*/ 	.word	0x00000000
	.align		4
        /*001c*/ 	.word	0xfffffffc


//--------------------- .text._Z7rpg1kerPdPxS0_S0_S0_S0_S_S0_S0_S0_ --------------------------
	.section	.text._Z7rpg1kerPdPxS0_S0_S0_S0_S_S0_S0_S0_,"ax",@progbits
	.align	128
        .global         _Z7rpg1kerPdPxS0_S0_S0_S0_S_S0_S0_S0_
        .type           _Z7rpg1kerPdPxS0_S0_S0_S0_S_S0_S0_S0_,@function
        .size           _Z7rpg1kerPdPxS0_S0_S0_S0_S_S0_S0_S0_,(.L_x_5 - _Z7rpg1kerPdPxS0_S0_S0_S0_S_S0_S0_S0_)
        .other          _Z7rpg1kerPdPxS0_S0_S0_S0_S_S0_S0_S0_,@"STO_CUDA_ENTRY STV_DEFAULT"
_Z7rpg1kerPdPxS0_S0_S0_S0_S_S0_S0_S0_:
.text._Z7rpg1kerPdPxS0_S0_S0_S0_S_S0_S0_S0_:
[----:B------:R-:W-:Y:S08]  /*0000*/  LDC R1, c[0x0][0x37c] ;  /* 0x0000df00ff017b82 */ /* 0x000ff00000000800 */
[----:B------:R-:W0:Y:S01]  /*0010*/  LDC.64 R2, c[0x0][0x3c8] ;  /* 0x0000f200ff027b82 */ /* 0x000e220000000a00 */
[----:B------:R-:W0:Y:S02]  /*0020*/  LDCU.64 UR8, c[0x0][0x358] ;  /* 0x00006b00ff0877ac */ /* 0x000e240008000a00 */
[----:B0-----:R-:W2:Y:S05]  /*0030*/  LDG.E.64 R2, desc[UR8][R2.64] ;  /* 0x0000000802027981 */ /* 0x001eaa000c1e1b00 */
[----:B------:R-:W0:Y:S01]  /*0040*/  S2UR UR4, SR_CTAID.X ;  /* 0x00000000000479c3 */ /* 0x000e220000002500 */
[----:B------:R-:W0:Y:S07]  /*0050*/  S2R R0, SR_TID.X ;  /* 0x0000000000007919 */ /* 0x000e2e0000002100 */
[----:B------:R-:W0:Y:S02]  /*0060*/  LDC R5, c[0x0][0x360] ;  /* 0x0000d800ff057b82 */ /* 0x000e240000000800 */
[----:B0-----:R-:W-:-:S05]  /*0070*/  IMAD R5, R5, UR4, R0 ;  /* 0x0000000405057c24 */ /* 0x001fca000f8e0200 */
[----:B--2---:R-:W-:-:S04]  /*0080*/  ISETP.GT.U32.AND P0, PT, R2, R5, PT ;  /* 0x000000050200720c */ /* 0x004fc80003f04070 */
[----:B------:R-:W-:-:S13]  /*0090*/  ISETP.GT.AND.EX P0, PT, R3, RZ, PT, P0 ;  /* 0x000000ff0300720c */ /* 0x000fda0003f04300 */
[----:B------:R-:W-:Y:S05]  /*00a0*/  @!P0 EXIT ;  /* 0x000000000000894d */ /* 0x000fea0003800000 */
[----:B------:R-:W0:Y:S01]  /*00b0*/  LDC.64 R2, c[0x0][0x390] ;  /* 0x0000e400ff027b82 */ /* 0x000e220000000a00 */
[----:B------:R-:W1:Y:S01]  /*00c0*/  LDCU.64 UR4, c[0x0][0x3c0] ;  /* 0x00007800ff0477ac */ /* 0x000e620008000a00 */
[----:B0-----:R-:W2:Y:S01]  /*00d0*/  LDG.E.64 R8, desc[UR8][R2.64] ;  /* 0x0000000802087981 */ /* 0x001ea2000c1e1b00 */
[----:B-1----:R-:W-:-:S04]  /*00e0*/  LEA R6, P1, R5, UR4, 0x3 ;  /* 0x0000000405067c11 */ /* 0x002fc8000f8218ff */
[----:B------:R-:W-:Y:S02]  /*00f0*/  LEA.HI.X R7, R5, UR5, RZ, 0x3, P1 ;  /* 0x0000000505077c11 */ /* 0x000fe400088f1cff */
[----:B--2---:R-:W-:-:S04]  /*0100*/  ISETP.GE.U32.AND P0, PT, R8, 0x1, PT ;  /* 0x000000010800780c */ /* 0x004fc80003f06070 */
[----:B------:R-:W-:-:S13]  /*0110*/  ISETP.GE.AND.EX P0, PT, R9, RZ, PT, P0 ;  /* 0x000000ff0900720c */ /* 0x000fda0003f06300 */
[----:B------:R-:W-:Y:S05]  /*0120*/  @!P0 EXIT ;  /* 0x000000000000894d */ /* 0x000fea0003800000 */
[----:B------:R0:W5:Y:S01]  /*0130*/  LDG.E.64 R2, desc[UR8][R6.64] ;  /* 0x0000000806027981 */ /* 0x000162000c1e1b00 */
[----:B------:R-:W-:Y:S02]  /*0140*/  IMAD.MOV.U32 R5, RZ, RZ, RZ ;  /* 0x000000ffff057224 */ /* 0x000fe400078e00ff */
[----:B------:R-:W-:-:S07]  /*0150*/  IMAD.MOV.U32 R0, RZ, RZ, RZ ;  /* 0x000000ffff007224 */ /* 0x000fce00078e00ff */
.L_x_3:
[----:B0-----:R-:W0:Y:S02]  /*0160*/  LDCU.64 UR4, c[0x0][0x3a0] ;  /* 0x00007400ff0477ac */ /* 0x001e240008000a00 */
[----:B0-----:R-:W-:-:S04]  /*0170*/  LEA R6, P0, R5, UR4, 0x3 ;  /* 0x0000000405067c11 */ /* 0x001fc8000f8018ff */
[----:B------:R-:W-:-:S06]  /*0180*/  LEA.HI.X R7, R5, UR5, R0, 0x3, P0 ;  /* 0x0000000505077c11 */ /* 0x000fcc00080f1c00 */
[----:B------:R-:W2:Y:S01]  /*0190*/  LDG.E.64 R6, desc[UR8][R6.64] ;  /* 0x0000000806067981 */ /* 0x000ea2000c1e1b00 */
[----:B------:R-:W-:Y:S01]  /*01a0*/  BSSY.RECONVERGENT B0, `(.L_x_0) ;  /* 0x0000037000007945 */ /* 0x000fe20003800200 */
[----:B--2--5:R-:W-:-:S04]  /*01b0*/  ISETP.NE.U32.AND P0, PT, R6, R2, PT ;  /* 0x000000020600720c */ /* 0x024fc80003f05070 */
[----:B------:R-:W-:-:S13]  /*01c0*/  ISETP.NE.AND.EX P0, PT, R7, R3, PT, P0 ;  /* 0x000000030700720c */ /* 0x000fda0003f05300 */
[----:B------:R-:W-:Y:S05]  /*01d0*/  @P0 BRA `(.L_x_1) ;  /* 0x0000000000cc0947 */ /* 0x000fea0003800000 */
[----:B------:R-:W0:Y:S02]  /*01e0*/  LDC.64 R6, c[0x0][0x398] ;  /* 0x0000e600ff067b82 */ /* 0x000e240000000a00 */
[----:B0-----:R-:W2:Y:S02]  /*01f0*/  LDG.E.64 R10, desc[UR8][R6.64] ;  /* 0x00000008060a7981 */ /* 0x001ea4000c1e1b00 */
[----:B--2---:R-:W-:-:S04]  /*0200*/  ISETP.GE.U32.AND P0, PT, R10, 0x1, PT ;  /* 0x000000010a00780c */ /* 0x004fc80003f06070 */
[----:B------:R-:W-:-:S13]  /*0210*/  ISETP.GE.AND.EX P0, PT, R11, RZ, PT, P0 ;  /* 0x000000ff0b00720c */ /* 0x000fda0003f06300 */
[----:B------:R-:W-:Y:S05]  /*0220*/  @!P0 BRA `(.L_x_1) ;  /* 0x0000000000b88947 */ /* 0x000fea0003800000 */
[----:B------:R-:W0:Y:S01]  /*0230*/  LDCU.64 UR20, c[0x0][0x3a8] ;  /* 0x00007500ff1477ac */ /* 0x000e220008000a00 */
[----:B------:R-:W1:Y:S01]  /*0240*/  LDCU.128 UR12, c[0x0][0x380] ;  /* 0x00007000ff0c77ac */ /* 0x000e620008000c00 */
[----:B------:R-:W2:Y:S01]  /*0250*/  LDCU.128 UR16, c[0x0][0x3b0] ;  /* 0x00007600ff1077ac */ /* 0x000ea20008000c00 */
[----:B------:R-:W-:Y:S01]  /*0260*/  UMOV UR4, URZ ;  /* 0x000000ff00047c82 */ /* 0x000fe20008000000 */
[----:B------:R-:W-:-:S05]  /*0270*/  UMOV UR5, URZ ;  /* 0x000000ff00057c82 */ /* 0x000fca0008000000 */
.L_x_2:
[----:B------:R-:W-:Y:S02]  /*0280*/  USHF.L.U32 UR6, UR4, 0x3, URZ ;  /* 0x0000000304067899 */ /* 0x000fe400080006ff */
[----:B------:R-:W-:Y:S02]  /*0290*/  USHF.L.U64.HI UR7, UR4, 0x3, UR5 ;  /* 0x0000000304077899 */ /* 0x000fe40008010205 */
[----:B--2---:R-:W-:Y:S02]  /*02a0*/  UIADD3 UR10, UP0, UPT, UR6, UR18, URZ ;  /* 0x00000012060a7290 */ /* 0x004fe4000ff1e0ff */
[----:B-1----:R-:W-:Y:S02]  /*02b0*/  UIADD3 UR6, UP1, UPT, UR6, UR14, URZ ;  /* 0x0000000e06067290 */ /* 0x002fe4000ff3e0ff */
[----:B------:R-:W-:Y:S02]  /*02c0*/  UIADD3.X UR11, UPT, UPT, UR7, UR19, URZ, UP0, !UPT ;  /* 0x00000013070b7290 */ /* 0x000fe400087fe4ff */
[----:B------:R-:W-:Y:S01]  /*02d0*/  UIADD3.X UR7, UPT, UPT, UR7, UR15, URZ, UP1, !UPT ;  /* 0x0000000f07077290 */ /* 0x000fe20008ffe4ff */
[----:B------:R-:W-:-:S02]  /*02e0*/  IMAD.U32 R8, RZ, RZ, UR10 ;  /* 0x0000000aff087e24 */ /* 0x000fc4000f8e00ff */
[----:B------:R-:W-:Y:S02]  /*02f0*/  IMAD.U32 R12, RZ, RZ, UR6 ;  /* 0x00000006ff0c7e24 */ /* 0x000fe4000f8e00ff */
[----:B------:R-:W-:Y:S02]  /*0300*/  IMAD.U32 R9, RZ, RZ, UR11 ;  /* 0x0000000bff097e24 */ /* 0x000fe4000f8e00ff */
[----:B------:R-:W-:-:S04]  /*0310*/  IMAD.U32 R13, RZ, RZ, UR7 ;  /* 0x00000007ff0d7e24 */ /* 0x000fc8000f8e00ff */
[----:B------:R-:W2:Y:S04]  /*0320*/  LDG.E.64 R8, desc[UR8][R8.64] ;  /* 0x0000000808087981 */ /* 0x000ea8000c1e1b00 */
[----:B------:R-:W3:Y:S01]  /*0330*/  LDG.E.64 R10, desc[UR8][R12.64] ;  /* 0x000000080c0a7981 */ /* 0x000ee2000c1e1b00 */
[----:B--2---:R-:W-:Y:S02]  /*0340*/  IADD3 R4, P0, PT, R2, R8, RZ ;  /* 0x0000000802047210 */ /* 0x004fe40007f1e0ff */
[----:B---3--:R-:W-:-:S03]  /*0350*/  IADD3 R15, P1, PT, R10, R5, RZ ;  /* 0x000000050a0f7210 */ /* 0x008fc60007f3e0ff */
[----:B------:R-:W-:Y:S02]  /*0360*/  IMAD.X R17, R3, 0x1, R9, P0 ;  /* 0x0000000103117824 */ /* 0x000fe400000e0609 */
[C---:B------:R-:W-:Y:S01]  /*0370*/  IMAD.SHL.U32 R14, R4.reuse, 0x8, RZ ;  /* 0x00000008040e7824 */ /* 0x040fe200078e00ff */
[----:B------:R-:W-:Y:S01]  /*0380*/  LEA R16, P0, R15, UR12, 0x3 ;  /* 0x0000000c0f107c11 */ /* 0x000fe2000f8018ff */
[----:B------:R-:W-:Y:S01]  /*0390*/  IMAD.X R18, R11, 0x1, R0, P1 ;  /* 0x000000010b127824 */ /* 0x000fe200008e0600 */
[----:B------:R-:W-:Y:S02]  /*03a0*/  SHF.L.U64.HI R4, R4, 0x3, R17 ;  /* 0x0000000304047819 */ /* 0x000fe40000010211 */
[----:B------:R-:W-:Y:S02]  /*03b0*/  IADD3 R10, P1, PT, R14, UR16, RZ ;  /* 0x000000100e0a7c10 */ /* 0x000fe4000ff3e0ff */
[----:B------:R-:W-:Y:S02]  /*03c0*/  LEA.HI.X R17, R15, UR13, R18, 0x3, P0 ;  /* 0x0000000d0f117c11 */ /* 0x000fe400080f1c12 */
[----:B------:R-:W-:-:S03]  /*03d0*/  IADD3.X R11, PT, PT, R4, UR17, RZ, P1, !PT ;  /* 0x00000011040b7c10 */ /* 0x000fc60008ffe4ff */
[----:B------:R-:W2:Y:S04]  /*03e0*/  LDG.E.64 R8, desc[UR8][R16.64] ;  /* 0x0000000810087981 */ /* 0x000ea8000c1e1b00 */
[----:B------:R-:W2:Y:S01]  /*03f0*/  LDG.E.64 R12, desc[UR8][R10.64] ;  /* 0x000000080a0c7981 */ /* 0x000ea2000c1e1b00 */
[----:B0-----:R-:W-:-:S04]  /*0400*/  IADD3 R14, P0, PT, R14, UR20, RZ ;  /* 0x000000140e0e7c10 */ /* 0x001fc8000ff1e0ff */
[----:B------:R-:W-:Y:S01]  /*0410*/  IADD3.X R15, PT, PT, R4, UR21, RZ, P0, !PT ;  /* 0x00000015040f7c10 */ /* 0x000fe200087fe4ff */
[----:B--2---:R-:W-:-:S07]  /*0420*/  DADD R8, R8, R12 ;  /* 0x0000000008087229 */ /* 0x004fce000000000c */
[----:B------:R3:W-:Y:S04]  /*0430*/  STG.E.64 desc[UR8][R10.64], R8 ;  /* 0x000000080a007986 */ /* 0x0007e8000c101b08 */
[----:B------:R-:W2:Y:S02]  /*0440*/  LDG.E.64 R12, desc[UR8][R14.64] ;  /* 0x000000080e0c7981 */ /* 0x000ea4000c1e1b00 */
[----:B--2---:R-:W-:-:S05]  /*0450*/  IADD3 R18, P0, PT, R12, 0x1, RZ ;  /* 0x000000010c127810 */ /* 0x004fca0007f1e0ff */
[----:B------:R-:W-:-:S05]  /*0460*/  IMAD.X R19, RZ, RZ, R13, P0 ;  /* 0x000000ffff137224 */ /* 0x000fca00000e060d */
[----:B------:R3:W-:Y:S04]  /*0470*/  STG.E.64 desc[UR8][R14.64], R18 ;  /* 0x000000120e007986 */ /* 0x0007e8000c101b08 */
[----:B------:R-:W2:Y:S01]  /*0480*/  LDG.E.64 R12, desc[UR8][R6.64] ;  /* 0x00000008060c7981 */ /* 0x000ea2000c1e1b00 */
[----:B------:R-:W-:-:S04]  /*0490*/  UIADD3 UR4, UP0, UPT, UR4, 0x1, URZ ;  /* 0x0000000104047890 */ /* 0x000fc8000ff1e0ff */
[----:B------:R-:W-:-:S06]  /*04a0*/  UIADD3.X UR5, UPT, UPT, URZ, UR5, URZ, UP0, !UPT ;  /* 0x00000005ff057290 */ /* 0x000fcc00087fe4ff */
[----:B------:R-:W-:Y:S01]  /*04b0*/  IMAD.U32 R17, RZ, RZ, UR5 ;  /* 0x00000005ff117e24 */ /* 0x000fe2000f8e00ff */
[----:B--2---:R-:W-:-:S04]  /*04c0*/  ISETP.LE.U32.AND P0, PT, R12, UR4, PT ;  /* 0x000000040c007c0c */ /* 0x004fc8000bf03070 */
[----:B------:R-:W-:-:S13]  /*04d0*/  ISETP.GE.AND.EX P0, PT, R17, R13, PT, P0 ;  /* 0x0000000d1100720c */ /* 0x000fda0003f06300 */
[----:B---3--:R-:W-:Y:S05]  /*04e0*/  @!P0 BRA `(.L_x_2) ;  /* 0xfffffffc00648947 */ /* 0x008fea000383ffff */
[----:B------:R-:W0:Y:S02]  /*04f0*/  LDC.64 R6, c[0x0][0x390] ;  /* 0x0000e400ff067b82 */ /* 0x000e240000000a00 */
[----:B0-----:R0:W5:Y:S02]  /*0500*/  LDG.E.64 R8, desc[UR8][R6.64] ;  /* 0x0000000806087981 */ /* 0x001164000c1e1b00 */
.L_x_1:
[----:B------:R-:W-:Y:S05]  /*0510*/  BSYNC.RECONVERGENT B0 ;  /* 0x0000000000007941 */ /* 0x000fea0003800200 */
.L_x_0:
[----:B------:R-:W-:-:S05]  /*0520*/  IADD3 R5, P0, PT, R5, 0x1, RZ ;  /* 0x0000000105057810 */ /* 0x000fca0007f1e0ff */
[----:B------:R-:W-:Y:S01]  /*0530*/  IMAD.X R0, RZ, RZ, R0, P0 ;  /* 0x000000ffff007224 */ /* 0x000fe200000e0600 */
[----:B-----5:R-:W-:-:S04]  /*0540*/  ISETP.GE.U32.AND P0, PT, R5, R8, PT ;  /* 0x000000080500720c */ /* 0x020fc80003f06070 */
[----:B------:R-:W-:-:S13]  /*0550*/  ISETP.GE.AND.EX P0, PT, R0, R9, PT, P0 ;  /* 0x000000090000720c */ /* 0x000fda0003f06300 */
[----:B------:R-:W-:Y:S05]  /*0560*/  @!P0 BRA `(.L_x_3) ;  /* 0xfffffff800fc8947 */ /* 0x000fea000383ffff */
[----:B------:R-:W-:Y:S05]  /*0570*/  EXIT ;  /* 0x000000000000794d */ /* 0x000fea0003800000 */
.L_x_4:
[----:B------:R-:W-:-:S00]  /*0580*/  BRA `(.L_x_4) ;  /* 0xfffffffc00fc7947 */ /* 0x000fc0000383ffff */
[----:B------:R-:W-:-:S00]  /*0590*/  NOP ;  /* 0x0000000000007918 */ /* 0x000fc00000000000 */
        /* <DEDUP_REMOVED lines=14> */
.L_x_5:


//--------------------- .nv.shared.reserved.0     --------------------------
	.section	.nv.shared.reserved.0,"aw",@nobits
	.weak		__nv_reservedSMEM_offset_0_alias
	.size		__nv_reservedSMEM_offset_0_alias, 0, 64
	.other		__nv_reservedSMEM_offset_0_alias,@"STO_CUDA_RESERVED_SHARED STV_DEFAULT"
__nv_reservedSMEM_offset_0_alias:
	.zero		0
	.zero		64


//--------------------- .nv.constant0._Z7rpg1kerPdPxS0_S0_S0_S0_S_S0_S0_S0_ --------------------------
	.section	.nv.constant0._Z7rpg1kerPdPxS0_S0_S0_S0_S_S0_S0_S0_,"a",@progbits
	.sectionflags	@""
	.align	4
.nv.constant0._Z7rpg1kerPdPxS0_S0_S0_S0_S_S0_S0_S0_:
	.zero		976


//--------------------- SYMBOLS --------------------------

	.type		.nv.reservedSmem.offset0,@object
	.size		.nv.reservedSmem.offset0,0x4
